	.headerflags	@"EF_CUDA_TEXMODE_UNIFIED EF_CUDA_64BIT_ADDRESS EF_CUDA_ACCELERATORS EF_CUDA_SM90 EF_CUDA_VIRTUAL_SM(EF_CUDA_SM90)"
	.elftype	@"ET_EXEC"


//--------------------- .nv.info                  --------------------------
	.section	.nv.info,"",@"SHT_CUDA_INFO"
	.align	4


	//----- nvinfo : EIATTR_REGCOUNT
	.align		4
        /*0000*/ 	.byte	0x04, 0x2f
        /*0002*/ 	.short	(.L_3 - .L_2)
	.align		4
.L_2:
        /*0004*/ 	.word	index@(triton_poi_fused_cat_35)
        /*0008*/ 	.word	0x0000001a


	//----- nvinfo : EIATTR_MIN_STACK_SIZE
	.align		4
.L_3:
        /*000c*/ 	.byte	0x04, 0x12
        /*000e*/ 	.short	(.L_5 - .L_4)
	.align		4
.L_4:
        /*0010*/ 	.word	index@(triton_poi_fused_cat_35)
        /*0014*/ 	.word	0x00000000


	//----- nvinfo : EIATTR_FRAME_SIZE
	.align		4
.L_5:
        /*0018*/ 	.byte	0x04, 0x11
        /*001a*/ 	.short	(.L_7 - .L_6)
	.align		4
.L_6:
        /*001c*/ 	.word	index@(triton_poi_fused_cat_35)
        /*0020*/ 	.word	0x00000000


	//----- nvinfo : EIATTR_MIN_STACK_SIZE
	.align		4
.L_7:
        /*0024*/ 	.byte	0x04, 0x12
        /*0026*/ 	.short	(.L_9 - .L_8)
	.align		4
.L_8:
        /*0028*/ 	.word	index@(triton_poi_fused_cat_35)
        /*002c*/ 	.word	0x00000000
.L_9:


//--------------------- .nv.info.triton_poi_fused_cat_35 --------------------------
	.section	.nv.info.triton_poi_fused_cat_35,"",@"SHT_CUDA_INFO"
	.sectionflags	@""
	.align	4


	//----- nvinfo : EIATTR_CUDA_API_VERSION
	.align		4
        /*0000*/ 	.byte	0x04, 0x37
        /*0002*/ 	.short	(.L_11 - .L_10)
.L_10:
        /*0004*/ 	.word	0x0000007c


	//----- nvinfo : EIATTR_KPARAM_INFO
	.align		4
.L_11:
        /*0008*/ 	.byte	0x04, 0x17
        /*000a*/ 	.short	(.L_13 - .L_12)
.L_12:
        /*000c*/ 	.word	0x00000000
        /*0010*/ 	.short	0x0007
        /*0012*/ 	.short	0x0038
        /*0014*/ 	.byte	0x00, 0xf0, 0x11, 0x00


	//----- nvinfo : EIATTR_KPARAM_INFO
	.align		4
.L_13:
        /*0018*/ 	.byte	0x04, 0x17
        /*001a*/ 	.short	(.L_15 - .L_14)
.L_14:
        /*001c*/ 	.word	0x00000000
        /*0020*/ 	.short	0x0006
        /*0022*/ 	.short	0x0030
        /*0024*/ 	.byte	0x00, 0xf4, 0x21, 0x00


	//----- nvinfo : EIATTR_KPARAM_INFO
	.align		4
.L_15:
        /*0028*/ 	.byte	0x04, 0x17
        /*002a*/ 	.short	(.L_17 - .L_16)
.L_16:
        /*002c*/ 	.word	0x00000000
        /*0030*/ 	.short	0x0005
        /*0032*/ 	.short	0x0028
        /*0034*/ 	.byte	0x00, 0xf4, 0x21, 0x00


	//----- nvinfo : EIATTR_KPARAM_INFO
	.align		4
.L_17:
        /*0038*/ 	.byte	0x04, 0x17
        /*003a*/ 	.short	(.L_19 - .L_18)
.L_18:
        /*003c*/ 	.word	0x00000000
        /*0040*/ 	.short	0x0004
        /*0042*/ 	.short	0x0020
        /*0044*/ 	.byte	0x00, 0xf4, 0x21, 0x00


	//----- nvinfo : EIATTR_KPARAM_INFO
	.align		4
.L_19:
        /*0048*/ 	.byte	0x04, 0x17
        /*004a*/ 	.short	(.L_21 - .L_20)
.L_20:
        /*004c*/ 	.word	0x00000000
        /*0050*/ 	.short	0x0003
        /*0052*/ 	.short	0x0018
        /*0054*/ 	.byte	0x00, 0xf4, 0x21, 0x00


	//----- nvinfo : EIATTR_KPARAM_INFO
	.align		4
.L_21:
        /*0058*/ 	.byte	0x04, 0x17
        /*005a*/ 	.short	(.L_23 - .L_22)
.L_22:
        /*005c*/ 	.word	0x00000000
        /*0060*/ 	.short	0x0002
        /*0062*/ 	.short	0x0010
        /*0064*/ 	.byte	0x00, 0xf4, 0x21, 0x00


	//----- nvinfo : EIATTR_KPARAM_INFO
	.align		4
.L_23:
        /*0068*/ 	.byte	0x04, 0x17
        /*006a*/ 	.short	(.L_25 - .L_24)
.L_24:
        /*006c*/ 	.word	0x00000000
        /*0070*/ 	.short	0x0001
        /*0072*/ 	.short	0x0008
        /*0074*/ 	.byte	0x00, 0xf4, 0x21, 0x00


	//----- nvinfo : EIATTR_KPARAM_INFO
	.align		4
.L_25:
        /*0078*/ 	.byte	0x04, 0x17
        /*007a*/ 	.short	(.L_27 - .L_26)
.L_26:
        /*007c*/ 	.word	0x00000000
        /*0080*/ 	.short	0x0000
        /*0082*/ 	.short	0x0000
        /*0084*/ 	.byte	0x00, 0xf4, 0x21, 0x00


	//----- nvinfo : EIATTR_SPARSE_MMA_MASK
	.align		4
.L_27:
        /*0088*/ 	.byte	0x03, 0x50
        /*008a*/ 	.short	0x0000


	//----- nvinfo : EIATTR_MAXREG_COUNT
	.align		4
        /*008c*/ 	.byte	0x03, 0x1b
        /*008e*/ 	.short	0x00ff


	//----- nvinfo : EIATTR_EXIT_INSTR_OFFSETS
	.align		4
        /*0090*/ 	.byte	0x04, 0x1c
        /*0092*/ 	.short	(.L_29 - .L_28)


	//   ....[0]....
.L_28:
        /*0094*/ 	.word	0x00000660


	//----- nvinfo : EIATTR_REQNTID
	.align		4
.L_29:
        /*0098*/ 	.byte	0x04, 0x10
        /*009a*/ 	.short	(.L_31 - .L_30)
.L_30:
        /*009c*/ 	.word	0x00000100
        /*00a0*/ 	.word	0x00000001
        /*00a4*/ 	.word	0x00000001


	//----- nvinfo : EIATTR_CBANK_PARAM_SIZE
	.align		4
.L_31:
        /*00a8*/ 	.byte	0x03, 0x19
        /*00aa*/ 	.short	0x003c


	//----- nvinfo : EIATTR_PARAM_CBANK
	.align		4
        /*00ac*/ 	.byte	0x04, 0x0a
        /*00ae*/ 	.short	(.L_33 - .L_32)
	.align		4
.L_32:
        /*00b0*/ 	.word	index@(.nv.constant0.triton_poi_fused_cat_35)
        /*00b4*/ 	.short	0x0210
        /*00b6*/ 	.short	0x003c


	//----- nvinfo : EIATTR_SW_WAR
	.align		4
.L_33:
        /*00b8*/ 	.byte	0x04, 0x36
        /*00ba*/ 	.short	(.L_35 - .L_34)
.L_34:
        /*00bc*/ 	.word	0x00000008
.L_35:


//--------------------- .nv.callgraph             --------------------------
	.section	.nv.callgraph,"",@"SHT_CUDA_CALLGRAPH"
	.align	4
	.sectionentsize	8
	.align		4
        /*0000*/ 	.word	0x00000000
	.align		4
        /*0004*/ 	.word	0xffffffff
	.align		4
        /*0008*/ 	.word	0x00000000
	.align		4
        /*000c*/ 	.word	0xfffffffe
	.align		4
        /*0010*/ 	.word	0x00000000
	.align		4
        /*0014*/ 	.word	0xfffffffd
	.align		4
        /*0018*/ 	.word	0x00000000
	.align		4
        /*001c*/ 	.word	0xfffffffc


//--------------------- .nv.constant4             --------------------------
	.section	.nv.constant4,"a",@progbits
	.align	8
	.align		8
.nv.constant4:
        /*0000*/ 	.dword	_$_str
	.align		8
        /*0008*/ 	.dword	_$_str_$_2


//--------------------- .text.triton_poi_fused_cat_35 --------------------------
	.section	.text.triton_poi_fused_cat_35,"ax",@progbits
	.align	128
        .global         triton_poi_fused_cat_35
        .type           triton_poi_fused_cat_35,@function
        .size           triton_poi_fused_cat_35,(.L_x_1 - triton_poi_fused_cat_35)
        .other          triton_poi_fused_cat_35,@"STO_CUDA_ENTRY STV_DEFAULT"
triton_poi_fused_cat_35:
.text.triton_poi_fused_cat_35:
[----:B------:R-:W-:Y:S01]  /*0000*/  LDC R1, c[0x0][0x28] ;  /* 0x00000a00ff017b82 */ /* 0x000fe20000000800 */
[----:B------:R-:W1:Y:S01]  /*0010*/  S2R R0, SR_TID.X ;  /* 0x0000000000007919 */ /* 0x000e620000002100 */
[----:B------:R-:W-:Y:S01]  /*0020*/  IMAD.MOV.U32 R11, RZ, RZ, RZ ;  /* 0x000000ffff0b7224 */ /* 0x000fe200078e00ff */
[----:B------:R-:W-:-:S05]  /*0030*/  ULDC.64 UR4, c[0x0][0x208] ;  /* 0x0000820000047ab9 */ /* 0x000fca0000000a00 */
[----:B------:R-:W2:Y:S01]  /*0040*/  LDC.64 R16, c[0x0][0x218] ;  /* 0x00008600ff107b82 */ /* 0x000ea20000000a00 */
[----:B------:R-:W3:Y:S07]  /*0050*/  S2R R3, SR_CTAID.X ;  /* 0x0000000000037919 */ /* 0x000eee0000002500 */
[----:B------:R-:W4:Y:S08]  /*0060*/  LDC.64 R18, c[0x0][0x220] ;  /* 0x00008800ff127b82 */ /* 0x000f300000000a00 */
[----:B------:R-:W5:Y:S08]  /*0070*/  LDC.64 R8, c[0x0][0x230] ;  /* 0x00008c00ff087b82 */ /* 0x000f700000000a00 */
[----:B------:R-:W2:Y:S01]  /*0080*/  LDC.64 R6, c[0x0][0x238] ;  /* 0x00008e00ff067b82 */ /* 0x000ea20000000a00 */
[----:B-1----:R-:W-:-:S05]  /*0090*/  IMAD.SHL.U32 R0, R0, 0x2, RZ ;  /* 0x0000000200007824 */ /* 0x002fca00078e00ff */
[----:B------:R-:W-:-:S05]  /*00a0*/  LOP3.LUT R0, R0, 0x1fe, RZ, 0xc0, !PT ;  /* 0x000001fe00007812 */ /* 0x000fca00078ec0ff */
[----:B---3--:R-:W-:Y:S02]  /*00b0*/  IMAD R10, R3, 0x200, R0 ;  /* 0x00000200030a7824 */ /* 0x008fe400078e0200 */
[----:B------:R-:W1:Y:S03]  /*00c0*/  LDC.64 R2, c[0x0][0x228] ;  /* 0x00008a00ff027b82 */ /* 0x000e660000000a00 */
[----:B------:R-:W-:-:S04]  /*00d0*/  SHF.R.S32.HI R5, RZ, 0x1f, R10 ;  /* 0x0000001fff057819 */ /* 0x000fc8000001140a */
[----:B------:R-:W-:-:S04]  /*00e0*/  LEA.HI R4, R5, R10, RZ, 0xa ;  /* 0x0000000a05047211 */ /* 0x000fc800078f50ff */
[----:B------:R-:W-:-:S04]  /*00f0*/  SHF.R.S32.HI R15, RZ, 0xa, R4 ;  /* 0x0000000aff0f7819 */ /* 0x000fc80000011404 */
[----:B------:R-:W-:-:S04]  /*0100*/  LEA.HI R0, R15, R15, RZ, 0x8 ;  /* 0x0000000f0f007211 */ /* 0x000fc800078f40ff */
[----:B------:R-:W-:-:S05]  /*0110*/  LOP3.LUT R0, R0, 0xffffff00, RZ, 0xc0, !PT ;  /* 0xffffff0000007812 */ /* 0x000fca00078ec0ff */
[----:B------:R-:W-:Y:S02]  /*0120*/  IMAD.IADD R15, R15, 0x1, -R0 ;  /* 0x000000010f0f7824 */ /* 0x000fe400078e0a00 */
[----:B------:R-:W-:Y:S02]  /*0130*/  IMAD.MOV.U32 R0, RZ, RZ, RZ ;  /* 0x000000ffff007224 */ /* 0x000fe400078e00ff */
[C---:B-1----:R-:W-:Y:S01]  /*0140*/  IMAD.WIDE R2, R15.reuse, 0x4, R2 ;  /* 0x000000040f027825 */ /* 0x042fe200078e0202 */
[----:B------:R-:W-:-:S13]  /*0150*/  ISETP.GT.AND P1, PT, R15, 0x7f, PT ;  /* 0x0000007f0f00780c */ /* 0x000fda0003f24270 */
[----:B------:R-:W3:Y:S04]  /*0160*/  @P1 LDG.E.EL R0, desc[UR4][R2.64+-0x200] ;  /* 0xfffe000402001981 */ /* 0x000ee8000c2e1900 */
[----:B------:R1:W3:Y:S01]  /*0170*/  @P1 LDG.E.EL R11, desc[UR4][R2.64+-0x200] ;  /* 0xfffe0004020b1981 */ /* 0x0002e2000c2e1900 */
[----:B------:R-:W-:Y:S01]  /*0180*/  LEA.HI R20, R5, R10, RZ, 0x12 ;  /* 0x0000000a05147211 */ /* 0x000fe200078f90ff */
[----:B------:R-:W-:Y:S01]  /*0190*/  IMAD.MOV.U32 R12, RZ, RZ, RZ ;  /* 0x000000ffff0c7224 */ /* 0x000fe200078e00ff */
[----:B------:R-:W-:Y:S01]  /*01a0*/  LOP3.LUT R5, R4, 0xfffffc00, RZ, 0xc0, !PT ;  /* 0xfffffc0004057812 */ /* 0x000fe200078ec0ff */
[----:B------:R-:W-:Y:S01]  /*01b0*/  IMAD.MOV.U32 R14, RZ, RZ, RZ ;  /* 0x000000ffff0e7224 */ /* 0x000fe200078e00ff */
[----:B------:R-:W-:Y:S01]  /*01c0*/  SHF.R.S32.HI R13, RZ, 0x12, R20 ;  /* 0x00000012ff0d7819 */ /* 0x000fe20000011414 */
[----:B----4-:R-:W-:-:S04]  /*01d0*/  IMAD.WIDE R22, R15, 0x4, R18 ;  /* 0x000000040f167825 */ /* 0x010fc800078e0212 */
[----:B------:R-:W-:Y:S01]  /*01e0*/  IMAD.IADD R4, R10, 0x1, -R5 ;  /* 0x000000010a047824 */ /* 0x000fe200078e0a05 */
[----:B------:R-:W-:Y:S01]  /*01f0*/  LOP3.LUT R19, R20, 0xfffc0000, RZ, 0xc0, !PT ;  /* 0xfffc000014137812 */ /* 0x000fe200078ec0ff */
[----:B------:R-:W4:Y:S02]  /*0200*/  @P1 LDG.E.EL R12, desc[UR4][R22.64+-0x200] ;  /* 0xfffe0004160c1981 */ /* 0x000f24000c2e1900 */
[----:B------:R-:W-:Y:S01]  /*0210*/  IMAD R4, R13, 0x20000, R4 ;  /* 0x000200000d047824 */ /* 0x000fe200078e0204 */
[C---:B------:R-:W-:Y:S01]  /*0220*/  ISETP.GE.AND P0, PT, R15.reuse, 0x80, PT ;  /* 0x000000800f00780c */ /* 0x040fe20003f06270 */
[----:B------:R-:W4:Y:S02]  /*0230*/  @P1 LDG.E.EL R14, desc[UR4][R22.64+-0x200] ;  /* 0xfffe0004160e1981 */ /* 0x000f24000c2e1900 */
[----:B------:R-:W-:-:S05]  /*0240*/  IMAD R4, R15, 0x400, R4 ;  /* 0x000004000f047824 */ /* 0x000fca00078e0204 */
[----:B-1----:R-:W-:Y:S02]  /*0250*/  IADD3 R3, R4, -0x20000, RZ ;  /* 0xfffe000004037810 */ /* 0x002fe40007ffe0ff */
[----:B------:R-:W-:-:S03]  /*0260*/  CS2R R4, SRZ ;  /* 0x0000000000047805 */ /* 0x000fc6000001ff00 */
[----:B--2---:R-:W-:Y:S02]  /*0270*/  IMAD.WIDE R16, R3, 0x4, R16 ;  /* 0x0000000403107825 */ /* 0x004fe400078e0210 */
[----:B------:R-:W1:Y:S03]  /*0280*/  LDC.64 R2, c[0x0][0x210] ;  /* 0x00008400ff027b82 */ /* 0x000e660000000a00 */
[----:B------:R2:W4:Y:S01]  /*0290*/  @P1 LDG.E.64 R4, desc[UR4][R16.64] ;  /* 0x0000000410041981 */ /* 0x000522000c1e1b00 */
[----:B-----5:R-:W-:-:S04]  /*02a0*/  IMAD.WIDE R8, R15, 0x4, R8 ;  /* 0x000000040f087825 */ /* 0x020fc800078e0208 */
[----:B0-----:R-:W-:Y:S01]  /*02b0*/  IMAD.WIDE R6, R15, 0x4, R6 ;  /* 0x000000040f067825 */ /* 0x001fe200078e0206 */
[----:B--2---:R-:W-:-:S03]  /*02c0*/  HFMA2.MMA R16, -RZ, RZ, 0, 0 ;  /* 0x00000000ff107435 */ /* 0x004fc600000001ff */
[----:B------:R-:W-:Y:S01]  /*02d0*/  IMAD.IADD R20, R10, 0x1, -R19 ;  /* 0x000000010a147824 */ /* 0x000fe200078e0a13 */
[----:B------:R-:W-:Y:S01]  /*02e0*/  CS2R R18, SRZ ;  /* 0x0000000000127805 */ /* 0x000fe2000001ff00 */
[----:B------:R-:W-:Y:S02]  /*02f0*/  IMAD.MOV.U32 R15, RZ, RZ, RZ ;  /* 0x000000ffff0f7224 */ /* 0x000fe400078e00ff */
[----:B------:R-:W-:-:S03]  /*0300*/  IMAD R21, R13, 0x20000, R20 ;  /* 0x000200000d157824 */ /* 0x000fc600078e0214 */
[----:B------:R-:W2:Y:S04]  /*0310*/  @P1 LDG.E.EL R18, desc[UR4][R8.64+-0x200] ;  /* 0xfffe000408121981 */ /* 0x000ea8000c2e1900 */
[----:B------:R-:W5:Y:S04]  /*0320*/  @P1 LDG.E.EL R15, desc[UR4][R8.64+-0x200] ;  /* 0xfffe0004080f1981 */ /* 0x000f68000c2e1900 */
[----:B------:R-:W2:Y:S04]  /*0330*/  @P1 LDG.E.EL R19, desc[UR4][R6.64+-0x200] ;  /* 0xfffe000406131981 */ /* 0x000ea8000c2e1900 */
[----:B------:R0:W2:Y:S01]  /*0340*/  @P1 LDG.E.EL R16, desc[UR4][R6.64+-0x200] ;  /* 0xfffe000406101981 */ /* 0x0000a2000c2e1900 */
[----:B-1----:R-:W-:Y:S01]  /*0350*/  IMAD.WIDE R20, R21, 0x4, R2 ;  /* 0x0000000415147825 */ /* 0x002fe200078e0202 */
[----:B------:R-:W-:-:S06]  /*0360*/  CS2R R2, SRZ ;  /* 0x0000000000027805 */ /* 0x000fcc000001ff00 */
[----:B------:R-:W2:Y:S01]  /*0370*/  @!P0 LDG.E.64 R2, desc[UR4][R20.64] ;  /* 0x0000000414028981 */ /* 0x000ea2000c1e1b00 */
[----:B0-----:R-:W-:Y:S01]  /*0380*/  IMAD.MOV.U32 R7, RZ, RZ, 0x3e800000 ;  /* 0x3e800000ff077424 */ /* 0x001fe200078e00ff */
[----:B---3--:R-:W-:Y:S02]  /*0390*/  SEL R0, R0, RZ, P1 ;  /* 0x000000ff00007207 */ /* 0x008fe40000800000 */
[----:B------:R-:W-:-:S03]  /*03a0*/  SEL R11, R11, RZ, P1 ;  /* 0x000000ff0b0b7207 */ /* 0x000fc60000800000 */
[----:B------:R-:W-:Y:S02]  /*03b0*/  FADD R0, R0, 9.9999997473787516356e-06 ;  /* 0x3727c5ac00007421 */ /* 0x000fe40000000000 */
[----:B------:R-:W-:Y:S02]  /*03c0*/  FADD R11, R11, 9.9999997473787516356e-06 ;  /* 0x3727c5ac0b0b7421 */ /* 0x000fe40000000000 */
[----:B------:R-:W0:Y:S08]  /*03d0*/  MUFU.SQRT R13, R0 ;  /* 0x00000000000d7308 */ /* 0x000e300000002000 */
[----:B------:R-:W1:Y:S01]  /*03e0*/  MUFU.SQRT R8, R11 ;  /* 0x0000000b00087308 */ /* 0x000e620000002000 */
[----:B0-----:R-:W-:-:S02]  /*03f0*/  FSETP.GT.AND P2, PT, R13, 8.50705917302346158658e+37, PT ;  /* 0x7e8000000d00780b */ /* 0x001fc40003f44000 */
[----:B------:R-:W-:Y:S02]  /*0400*/  FSETP.GEU.AND P4, PT, R13, 1.175494350822287508e-38, PT ;  /* 0x008000000d00780b */ /* 0x000fe40003f8e000 */
[C---:B-1----:R-:W-:Y:S02]  /*0410*/  FSETP.GT.AND P3, PT, R8.reuse, 8.50705917302346158658e+37, PT ;  /* 0x7e8000000800780b */ /* 0x042fe40003f64000 */
[----:B------:R-:W-:-:S07]  /*0420*/  FSETP.GEU.AND P5, PT, R8, 1.175494350822287508e-38, PT ;  /* 0x008000000800780b */ /* 0x000fce0003fae000 */
[----:B------:R-:W-:-:S04]  /*0430*/  @P2 FMUL R13, R13, 0.25 ;  /* 0x3e8000000d0d2820 */ /* 0x000fc80000400000 */
[----:B------:R-:W-:Y:S01]  /*0440*/  @!P4 FMUL R13, R13, 16777216 ;  /* 0x4b8000000d0dc820 */ /* 0x000fe20000400000 */
[----:B------:R-:W-:-:S04]  /*0450*/  @P3 FMUL R8, R8, 0.25 ;  /* 0x3e80000008083820 */ /* 0x000fc80000400000 */
[----:B------:R-:W-:Y:S01]  /*0460*/  @!P5 FMUL R8, R8, 16777216 ;  /* 0x4b8000000808d820 */ /* 0x000fe20000400000 */
[----:B------:R-:W0:Y:S01]  /*0470*/  MUFU.RCP R13, R13 ;  /* 0x0000000d000d7308 */ /* 0x000e220000001000 */
[----:B------:R-:W-:-:S07]  /*0480*/  FSEL R0, R7, 1, P2 ;  /* 0x3f80000007007808 */ /* 0x000fce0001000000 */
[----:B------:R-:W1:Y:S01]  /*0490*/  MUFU.RCP R8, R8 ;  /* 0x0000000800087308 */ /* 0x000e620000001000 */
[----:B------:R-:W-:Y:S02]  /*04a0*/  FSEL R7, R7, 1, P3 ;  /* 0x3f80000007077808 */ /* 0x000fe40001800000 */
[----:B----4-:R-:W-:Y:S02]  /*04b0*/  SEL R9, R5, RZ, P1 ;  /* 0x000000ff05097207 */ /* 0x010fe40000800000 */
[----:B------:R-:W-:Y:S02]  /*04c0*/  SEL R6, R4, RZ, P1 ;  /* 0x000000ff04067207 */ /* 0x000fe40000800000 */
[----:B------:R-:W3:Y:S01]  /*04d0*/  LDC.64 R4, c[0x0][0x240] ;  /* 0x00009000ff047b82 */ /* 0x000ee20000000a00 */
[----:B------:R-:W-:Y:S01]  /*04e0*/  SEL R11, R12, RZ, P1 ;  /* 0x000000ff0c0b7207 */ /* 0x000fe20000800000 */
[----:B------:R-:W-:Y:S01]  /*04f0*/  @!P4 FMUL R0, R0, 16777216 ;  /* 0x4b8000000000c820 */ /* 0x000fe20000400000 */
[----:B------:R-:W-:Y:S01]  /*0500*/  SEL R14, R14, RZ, P1 ;  /* 0x000000ff0e0e7207 */ /* 0x000fe20000800000 */
[----:B------:R-:W-:-:S02]  /*0510*/  @!P5 FMUL R7, R7, 16777216 ;  /* 0x4b8000000707d820 */ /* 0x000fc40000400000 */
[----:B0-----:R-:W-:Y:S01]  /*0520*/  FMUL R13, R13, R0 ;  /* 0x000000000d0d7220 */ /* 0x001fe20000400000 */
[----:B------:R-:W-:Y:S01]  /*0530*/  FADD R6, R6, -R11 ;  /* 0x8000000b06067221 */ /* 0x000fe20000000000 */
[----:B------:R-:W-:Y:S01]  /*0540*/  FADD R0, R9, -R14 ;  /* 0x8000000e09007221 */ /* 0x000fe20000000000 */
[----:B-1----:R-:W-:Y:S01]  /*0550*/  FMUL R7, R8, R7 ;  /* 0x0000000708077220 */ /* 0x002fe20000400000 */
[----:B-----5:R-:W-:Y:S01]  /*0560*/  SEL R15, R15, RZ, P1 ;  /* 0x000000ff0f0f7207 */ /* 0x020fe20000800000 */
[----:B------:R-:W-:Y:S01]  /*0570*/  FMUL R6, R6, R13 ;  /* 0x0000000d06067220 */ /* 0x000fe20000400000 */
[----:B--2---:R-:W-:Y:S01]  /*0580*/  SEL R18, R18, RZ, P1 ;  /* 0x000000ff12127207 */ /* 0x004fe20000800000 */
[----:B------:R-:W-:Y:S01]  /*0590*/  FMUL R7, R0, R7 ;  /* 0x0000000700077220 */ /* 0x000fe20000400000 */
[----:B------:R-:W-:Y:S02]  /*05a0*/  SEL R19, R19, RZ, P1 ;  /* 0x000000ff13137207 */ /* 0x000fe40000800000 */
[----:B------:R-:W-:-:S03]  /*05b0*/  SEL R16, R16, RZ, P1 ;  /* 0x000000ff10107207 */ /* 0x000fc60000800000 */
[----:B------:R-:W-:Y:S02]  /*05c0*/  FFMA R0, R6, R15, R19 ;  /* 0x0000000f06007223 */ /* 0x000fe40000000013 */
[----:B------:R-:W-:-:S03]  /*05d0*/  FFMA R16, R7, R18, R16 ;  /* 0x0000001207107223 */ /* 0x000fc60000000010 */
[----:B------:R-:W-:Y:S02]  /*05e0*/  FSETP.GEU.AND P1, PT, R0, RZ, PT ;  /* 0x000000ff0000720b */ /* 0x000fe40003f2e000 */
[----:B------:R-:W-:Y:S01]  /*05f0*/  FSETP.GEU.AND P2, PT, R16, RZ, PT ;  /* 0x000000ff1000720b */ /* 0x000fe20003f4e000 */
[----:B---3--:R-:W-:Y:S01]  /*0600*/  IMAD.WIDE R4, R10, 0x4, R4 ;  /* 0x000000040a047825 */ /* 0x008fe200078e0204 */
[----:B------:R-:W-:Y:S02]  /*0610*/  SEL R2, R2, RZ, !P0 ;  /* 0x000000ff02027207 */ /* 0x000fe40004000000 */
[----:B------:R-:W-:Y:S02]  /*0620*/  SEL R3, R3, RZ, !P0 ;  /* 0x000000ff03037207 */ /* 0x000fe40004000000 */
[----:B------:R-:W-:Y:S02]  /*0630*/  @P0 FSEL R2, R0, RZ, P1 ;  /* 0x000000ff00020208 */ /* 0x000fe40000800000 */
[----:B------:R-:W-:-:S05]  /*0640*/  @P0 FSEL R3, R16, RZ, P2 ;  /* 0x000000ff10030208 */ /* 0x000fca0001000000 */
[----:B------:R-:W-:Y:S01]  /*0650*/  STG.E.64 desc[UR4][R4.64], R2 ;  /* 0x0000000204007986 */ /* 0x000fe2000c101b04 */
[----:B------:R-:W-:Y:S05]  /*0660*/  EXIT ;  /* 0x000000000000794d */ /* 0x000fea0003800000 */
.L_x_0:
[----:B------:R-:W-:-:S00]  /*0670*/  BRA `(.L_x_0) ;  /* 0xfffffffc00fc7947 */ /* 0x000fc0000383ffff */
[----:B------:R-:W-:-:S00]  /*0680*/  NOP ;  /* 0x0000000000007918 */ /* 0x000fc00000000000 */
[----:B------:R-:W-:-:S00]  /*0690*/  NOP ;  /* 0x0000000000007918 */ /* 0x000fc00000000000 */
[----:B------:R-:W-:-:S00]  /*06a0*/  NOP ;  /* 0x0000000000007918 */ /* 0x000fc00000000000 */
[----:B------:R-:W-:-:S00]  /*06b0*/  NOP ;  /* 0x0000000000007918 */ /* 0x000fc00000000000 */
[----:B------:R-:W-:-:S00]  /*06c0*/  NOP ;  /* 0x0000000000007918 */ /* 0x000fc00000000000 */
[----:B------:R-:W-:-:S00]  /*06d0*/  NOP ;  /* 0x0000000000007918 */ /* 0x000fc00000000000 */
[----:B------:R-:W-:-:S00]  /*06e0*/  NOP ;  /* 0x0000000000007918 */ /* 0x000fc00000000000 */
[----:B------:R-:W-:-:S00]  /*06f0*/  NOP ;  /* 0x0000000000007918 */ /* 0x000fc00000000000 */
.L_x_1:


//--------------------- .nv.global.init           --------------------------
	.section	.nv.global.init,"aw",@progbits
.nv.global.init:
	.type		_$_str,@object
	.size		_$_str,(_$_str_$_2 - _$_str)
_$_str:
        /*0000*/ 	.byte	0x5f, 0x5f, 0x43, 0x55, 0x44, 0x41, 0x5f, 0x46, 0x54, 0x5a, 0x00
	.type		_$_str_$_2,@object
	.size		_$_str_$_2,(.L_1 - _$_str_$_2)
_$_str_$_2:
        /*000b*/ 	.byte	0x5f, 0x5f, 0x43, 0x55, 0x44, 0x41, 0x5f, 0x50, 0x52, 0x45, 0x43, 0x5f, 0x53, 0x51, 0x52, 0x54
        /*001b*/ 	.byte	0x00
.L_1:


//--------------------- .nv.constant0.triton_poi_fused_cat_35 --------------------------
	.section	.nv.constant0.triton_poi_fused_cat_35,"a",@progbits
	.sectionflags	@""
	.align	4
.nv.constant0.triton_poi_fused_cat_35:
	.zero		588
